//
// Generated by NVIDIA NVVM Compiler
//
// Compiler Build ID: CL-36424714
// Cuda compilation tools, release 13.0, V13.0.88
// Based on NVVM 20.0.0
//

.version 9.0
.target sm_100
.address_size 64

	// .globl	_Z17test_atomicAggIncPiS_

.visible .entry _Z17test_atomicAggIncPiS_(
	.param .u64 .ptr .align 1 _Z17test_atomicAggIncPiS__param_0,
	.param .u64 .ptr .align 1 _Z17test_atomicAggIncPiS__param_1
)
{
	.reg .pred 	%p<3>;
	.reg .b32 	%r<19>;
	.reg .b64 	%rd<7>;

	ld.param.u64 	%rd1, [_Z17test_atomicAggIncPiS__param_0];
	ld.param.u64 	%rd2, [_Z17test_atomicAggIncPiS__param_1];
	// begin inline asm
	activemask.b32 %r7;
	// end inline asm
	match.any.sync.b64 	%r1, %rd1, %r7;
	brev.b32 	%r9, %r1;
	bfind.shiftamt.u32 	%r2, %r9;
	mov.u32 	%r3, %tid.x;
	and.b32  	%r4, %r3, 31;
	setp.ne.s32 	%p1, %r4, %r2;
	@%p1 bra 	$L__BB0_2;
	cvta.to.global.u64 	%rd3, %rd1;
	popc.b32 	%r10, %r1;
	atom.global.add.u32 	%r18, [%rd3], %r10;
$L__BB0_2:
	cvta.to.global.u64 	%rd4, %rd2;
	shfl.sync.idx.b32	%r11|%p2, %r18, %r2, 31, %r1;
	mov.b32 	%r12, -1;
	shl.b32 	%r13, %r12, %r4;
	not.b32 	%r14, %r13;
	and.b32  	%r15, %r1, %r14;
	popc.b32 	%r16, %r15;
	add.s32 	%r17, %r11, %r16;
	mul.wide.u32 	%rd5, %r3, 4;
	add.s64 	%rd6, %rd4, %rd5;
	st.global.u32 	[%rd6], %r17;
	ret;

}


// ===== COMPILED SASS (sm_100) =====

	.target	sm_100

	.elftype	@"ET_EXEC"


//--------------------- .note.nv.tkinfo           --------------------------
	.section	.note.nv.tkinfo,"",@"SHT_NOTE"
	.sectionflags	@"SHF_NOTE_NV_TKINFO"
	.tkinfo
        /*0018*/ 	.word	0x00000002
        /*0030*/ 	.string	""
        /*0030*/ 	.string	"ptxas"
        /*0030*/ 	.string	"Cuda compilation tools, release 13.0, V13.0.88"
        /*0030*/ 	.string	"Build cuda_13.0.r13.0/compiler.36424714_0"
        /*0030*/ 	.string	"-arch sm_100 -m 64 "



//--------------------- .note.nv.cuinfo           --------------------------
	.section	.note.nv.cuinfo,"",@"SHT_NOTE"
	.sectionflags	@"SHF_NOTE_NV_CUINFO"
        /*0018*/ 	.short	0x0002
        /*001a*/ 	.short	0x0064
        /*001c*/ 	.short	0x0082
	.zero		2


//--------------------- .nv.info                  --------------------------
	.section	.nv.info,"",@"SHT_CUDA_INFO"
	.align	4


	//----- nvinfo : EIATTR_REGCOUNT
	.align		4
        /*0000*/ 	.byte	0x04, 0x2f
        /*0002*/ 	.short	(.L_1 - .L_0)
	.align		4
.L_0:
        /*0004*/ 	.word	index@(_Z17test_atomicAggIncPiS_)
        /*0008*/ 	.word	0x00000012


	//----- nvinfo : EIATTR_FRAME_SIZE
	.align		4
.L_1:
        /*000c*/ 	.byte	0x04, 0x11
        /*000e*/ 	.short	(.L_3 - .L_2)
	.align		4
.L_2:
        /*0010*/ 	.word	index@(_Z17test_atomicAggIncPiS_)
        /*0014*/ 	.word	0x00000000


	//----- nvinfo : EIATTR_MIN_STACK_SIZE
	.align		4
.L_3:
        /*0018*/ 	.byte	0x04, 0x12
        /*001a*/ 	.short	(.L_5 - .L_4)
	.align		4
.L_4:
        /*001c*/ 	.word	index@(_Z17test_atomicAggIncPiS_)
        /*0020*/ 	.word	0x00000000
.L_5:


//--------------------- .nv.compat                --------------------------
	.section	.nv.compat,"",@"SHT_CUDA_COMPAT_INFO"
	.align	4
        /*0000*/ 	.byte	0x02, 0x09, 0x00, 0x00, 0x02, 0x02, 0x01, 0x00, 0x02, 0x05, 0x05, 0x00, 0x03, 0x07, 0x01, 0x01
        /*0010*/ 	.byte	0x02, 0x03, 0x00, 0x00, 0x02, 0x06, 0x01, 0x00, 0x04, 0x0b, 0x08, 0x00, 0x09, 0x00, 0x00, 0x00
        /*0020*/ 	.byte	0x00, 0x00, 0x00, 0x00


//--------------------- .nv.info._Z17test_atomicAggIncPiS_ --------------------------
	.section	.nv.info._Z17test_atomicAggIncPiS_,"",@"SHT_CUDA_INFO"
	.sectionflags	@""
	.align	4


	//----- nvinfo : EIATTR_CUDA_API_VERSION
	.align		4
        /*0000*/ 	.byte	0x04, 0x37
        /*0002*/ 	.short	(.L_7 - .L_6)
.L_6:
        /*0004*/ 	.word	0x00000082


	//----- nvinfo : EIATTR_KPARAM_INFO
	.align		4
.L_7:
        /*0008*/ 	.byte	0x04, 0x17
        /*000a*/ 	.short	(.L_9 - .L_8)
.L_8:
        /*000c*/ 	.word	0x00000000
        /*0010*/ 	.short	0x0001
        /*0012*/ 	.short	0x0008
        /*0014*/ 	.byte	0x00, 0xf5, 0x21, 0x00


	//----- nvinfo : EIATTR_KPARAM_INFO
	.align		4
.L_9:
        /*0018*/ 	.byte	0x04, 0x17
        /*001a*/ 	.short	(.L_11 - .L_10)
.L_10:
        /*001c*/ 	.word	0x00000000
        /*0020*/ 	.short	0x0000
        /*0022*/ 	.short	0x0000
        /*0024*/ 	.byte	0x00, 0xf5, 0x21, 0x00


	//----- nvinfo : EIATTR_SPARSE_MMA_MASK
	.align		4
.L_11:
        /*0028*/ 	.byte	0x03, 0x50
        /*002a*/ 	.short	0x0000


	//----- nvinfo : EIATTR_MAXREG_COUNT
	.align		4
        /*002c*/ 	.byte	0x03, 0x1b
        /*002e*/ 	.short	0x00ff


	//----- nvinfo : EIATTR_MERCURY_ISA_VERSION
	.align		4
        /*0030*/ 	.byte	0x03, 0x5f
        /*0032*/ 	.short	0x0101


	//----- nvinfo : EIATTR_INT_WARP_WIDE_INSTR_OFFSETS
	.align		4
        /*0034*/ 	.byte	0x04, 0x31
        /*0036*/ 	.short	(.L_13 - .L_12)


	//   ....[0]....
.L_12:
        /*0038*/ 	.word	0x000000f0


	//   ....[1]....
        /*003c*/ 	.word	0x000001a0


	//----- nvinfo : EIATTR_COOP_GROUP_MASK_REGIDS
	.align		4
.L_13:
        /*0040*/ 	.byte	0x04, 0x29
        /*0042*/ 	.short	(.L_15 - .L_14)


	//   ....[0]....
.L_14:
        /*0044*/ 	.word	0x05000007


	//   ....[1]....
        /*0048*/ 	.word	0x05000007


	//----- nvinfo : EIATTR_COOP_GROUP_INSTR_OFFSETS
	.align		4
.L_15:
        /*004c*/ 	.byte	0x04, 0x28
        /*004e*/ 	.short	(.L_17 - .L_16)


	//   ....[0]....
.L_16:
        /*0050*/ 	.word	0x00000080


	//   ....[1]....
        /*0054*/ 	.word	0x000001d0


	//----- nvinfo : EIATTR_VRC_CTA_INIT_COUNT
	.align		4
.L_17:
        /*0058*/ 	.byte	0x02, 0x4a
	.zero		1
	.zero		1


	//----- nvinfo : EIATTR_EXIT_INSTR_OFFSETS
	.align		4
        /*005c*/ 	.byte	0x04, 0x1c
        /*005e*/ 	.short	(.L_19 - .L_18)


	//   ....[0]....
.L_18:
        /*0060*/ 	.word	0x00000240


	//----- nvinfo : EIATTR_CRS_STACK_SIZE
	.align		4
.L_19:
        /*0064*/ 	.byte	0x04, 0x1e
        /*0066*/ 	.short	(.L_21 - .L_20)
.L_20:
        /*0068*/ 	.word	0x00000000


	//----- nvinfo : EIATTR_CBANK_PARAM_SIZE
	.align		4
.L_21:
        /*006c*/ 	.byte	0x03, 0x19
        /*006e*/ 	.short	0x0010


	//----- nvinfo : EIATTR_PARAM_CBANK
	.align		4
        /*0070*/ 	.byte	0x04, 0x0a
        /*0072*/ 	.short	(.L_23 - .L_22)
	.align		4
.L_22:
        /*0074*/ 	.word	index@(.nv.constant0._Z17test_atomicAggIncPiS_)
        /*0078*/ 	.short	0x0380
        /*007a*/ 	.short	0x0010


	//----- nvinfo : EIATTR_SW_WAR
	.align		4
.L_23:
        /*007c*/ 	.byte	0x04, 0x36
        /*007e*/ 	.short	(.L_25 - .L_24)
.L_24:
        /*0080*/ 	.word	0x00000008
.L_25:


//--------------------- .nv.callgraph             --------------------------
	.section	.nv.callgraph,"",@"SHT_CUDA_CALLGRAPH"
	.align	4
	.sectionentsize	8
	.align		4
        /*0000*/ 	.word	0x00000000
	.align		4
        /*0004*/ 	.word	0xffffffff
	.align		4
        /*0008*/ 	.word	0x00000000
	.align		4
        /*000c*/ 	.word	0xfffffffe
	.align		4
        /*0010*/ 	.word	0x00000000
	.align		4
        /*0014*/ 	.word	0xfffffffd
	.align		4
        /*0018*/ 	.word	0x00000000
	.align		4
        /*001c*/ 	.word	0xfffffffc


//--------------------- .text._Z17test_atomicAggIncPiS_ --------------------------
	.section	.text._Z17test_atomicAggIncPiS_,"ax",@progbits
	.align	128
        .global         _Z17test_atomicAggIncPiS_
        .type           _Z17test_atomicAggIncPiS_,@function
        .size           _Z17test_atomicAggIncPiS_,(.L_x_3 - _Z17test_atomicAggIncPiS_)
        .other          _Z17test_atomicAggIncPiS_,@"STO_CUDA_ENTRY STV_DEFAULT"
_Z17test_atomicAggIncPiS_:
.text._Z17test_atomicAggIncPiS_:
[----:B------:R-:W-:Y:S08]  /*0000*/  LDC R1, c[0x0][0x37c] ;  /* 0x0000df00ff017b82 */ /* 0x000ff00000000800 */
[----:B------:R-:W0:Y:S01]  /*0010*/  LDC.64 R4, c[0x0][0x380] ;  /* 0x0000e000ff047b82 */ /* 0x000e220000000a00 */
[----:B------:R-:W-:Y:S01]  /*0020*/  VOTE.ANY R7, PT, PT ;  /* 0x0000000000077806 */ /* 0x000fe200038e0100 */
[----:B------:R-:W1:Y:S01]  /*0030*/  S2R R11, SR_TID.X ;  /* 0x00000000000b7919 */ /* 0x000e620000002100 */
[----:B------:R-:W2:Y:S01]  /*0040*/  LDCU.64 UR4, c[0x0][0x358] ;  /* 0x00006b00ff0477ac */ /* 0x000ea20008000a00 */
[----:B------:R-:W-:Y:S01]  /*0050*/  BSSY.RECONVERGENT B0, `(.L_x_0) ;  /* 0x0000017000007945 */ /* 0x000fe20003800200 */
[----:B------:R-:W-:-:S03]  /*0060*/  IMAD.MOV.U32 R12, RZ, RZ, -0x1 ;  /* 0xffffffffff0c7424 */ /* 0x000fc600078e00ff */
[----:B------:R-:W3:Y:S08]  /*0070*/  LDC.64 R2, c[0x0][0x388] ;  /* 0x0000e200ff027b82 */ /* 0x000ef00000000a00 */
[----:B0-----:R-:W0:Y:S01]  /*0080*/  MATCH.ANY.U64 R7, R4 ;  /* 0x00000000040773a1 */ /* 0x001e2200000e8200 */
[----:B-1----:R-:W-:Y:S01]  /*0090*/  LOP3.LUT R9, R11, 0x1f, RZ, 0xc0, !PT ;  /* 0x0000001f0b097812 */ /* 0x002fe200078ec0ff */
[----:B0-----:R-:W0:Y:S08]  /*00a0*/  BREV R0, R7 ;  /* 0x0000000700007301 */ /* 0x001e300000000000 */
[----:B0-----:R-:W0:Y:S02]  /*00b0*/  FLO.U32.SH R0, R0 ;  /* 0x0000000000007300 */ /* 0x001e2400000e0400 */
[----:B0-----:R-:W-:-:S13]  /*00c0*/  ISETP.NE.AND P0, PT, R9, R0, PT ;  /* 0x000000000900720c */ /* 0x001fda0003f05270 */
[----:B--23--:R-:W-:Y:S05]  /*00d0*/  @P0 BRA `(.L_x_1) ;  /* 0x0000000000380947 */ /* 0x00cfea0003800000 */
[----:B------:R-:W0:Y:S01]  /*00e0*/  S2R R13, SR_LANEID ;  /* 0x00000000000d7919 */ /* 0x000e220000000000 */
[----:B------:R-:W-:Y:S01]  /*00f0*/  VOTEU.ANY UR6, UPT, PT ;  /* 0x0000000000067886 */ /* 0x000fe200038e0100 */
[----:B------:R-:W1:Y:S01]  /*0100*/  LDC.64 R4, c[0x0][0x380] ;  /* 0x0000e000ff047b82 */ /* 0x000e620000000a00 */
[----:B------:R-:W0:Y:S01]  /*0110*/  FLO.U32 R8, UR6 ;  /* 0x0000000600087d00 */ /* 0x000e2200080e0000 */
[----:B------:R-:W-:-:S07]  /*0120*/  UPOPC UR7, UR6 ;  /* 0x00000006000772bf */ /* 0x000fce0008000000 */
[----:B------:R-:W2:Y:S01]  /*0130*/  POPC R6, R7 ;  /* 0x0000000700067309 */ /* 0x000ea20000000000 */
[----:B0-----:R-:W-:Y:S01]  /*0140*/  ISETP.EQ.U32.AND P0, PT, R8, R13, PT ;  /* 0x0000000d0800720c */ /* 0x001fe20003f02070 */
[----:B--2---:R-:W-:-:S12]  /*0150*/  IMAD R13, R6, UR7, RZ ;  /* 0x00000007060d7c24 */ /* 0x004fd8000f8e02ff */
[----:B-1----:R-:W2:Y:S01]  /*0160*/  @P0 ATOMG.E.ADD.STRONG.GPU PT, R5, desc[UR4][R4.64], R13 ;  /* 0x8000000d040509a8 */ /* 0x002ea200081ef104 */
[----:B------:R-:W0:Y:S02]  /*0170*/  S2R R10, SR_LTMASK ;  /* 0x00000000000a7919 */ /* 0x000e240000003900 */
[----:B0-----:R-:W-:-:S06]  /*0180*/  LOP3.LUT R10, R10, UR6, RZ, 0xc0, !PT ;  /* 0x000000060a0a7c12 */ /* 0x001fcc000f8ec0ff */
[----:B------:R-:W0:Y:S01]  /*0190*/  POPC R10, R10 ;  /* 0x0000000a000a7309 */ /* 0x000e220000000000 */
[----:B--2---:R-:W0:Y:S02]  /*01a0*/  SHFL.IDX PT, R15, R5, R8, 0x1f ;  /* 0x00001f08050f7589 */ /* 0x004e2400000e0000 */
[----:B0-----:R-:W-:-:S07]  /*01b0*/  IMAD R6, R6, R10, R15 ;  /* 0x0000000a06067224 */ /* 0x001fce00078e020f */
.L_x_1:
[----:B------:R-:W-:Y:S05]  /*01c0*/  BSYNC.RECONVERGENT B0 ;  /* 0x0000000000007941 */ /* 0x000fea0003800200 */
.L_x_0:
[----:B------:R-:W0:Y:S01]  /*01d0*/  SHFL.IDX PT, R6, R6, R0, 0x1f ;  /* 0x00001f0006067589 */ /* 0x000e2200000e0000 */
[----:B------:R-:W-:Y:S01]  /*01e0*/  SHF.L.U32 R4, R12, R9, RZ ;  /* 0x000000090c047219 */ /* 0x000fe200000006ff */
[----:B------:R-:W-:-:S03]  /*01f0*/  IMAD.WIDE.U32 R2, R11, 0x4, R2 ;  /* 0x000000040b027825 */ /* 0x000fc600078e0002 */
[----:B------:R-:W-:-:S04]  /*0200*/  LOP3.LUT R4, R7, R4, RZ, 0x30, !PT ;  /* 0x0000000407047212 */ /* 0x000fc800078e30ff */
[----:B------:R-:W0:Y:S02]  /*0210*/  POPC R5, R4 ;  /* 0x0000000400057309 */ /* 0x000e240000000000 */
[----:B0-----:R-:W-:-:S05]  /*0220*/  IMAD.IADD R5, R6, 0x1, R5 ;  /* 0x0000000106057824 */ /* 0x001fca00078e0205 */
[----:B------:R-:W-:Y:S01]  /*0230*/  STG.E desc[UR4][R2.64], R5 ;  /* 0x0000000502007986 */ /* 0x000fe2000c101904 */
[----:B------:R-:W-:Y:S05]  /*0240*/  EXIT ;  /* 0x000000000000794d */ /* 0x000fea0003800000 */
.L_x_2:
[----:B------:R-:W-:-:S00]  /*0250*/  BRA `(.L_x_2) ;  /* 0xfffffffc00fc7947 */ /* 0x000fc0000383ffff */
[----:B------:R-:W-:-:S00]  /*0260*/  NOP ;  /* 0x0000000000007918 */ /* 0x000fc00000000000 */
        /* <DEDUP_REMOVED lines=9> */
.L_x_3:


//--------------------- .nv.shared.reserved.0     --------------------------
	.section	.nv.shared.reserved.0,"aw",@nobits
	.weak		__nv_reservedSMEM_offset_0_alias
	.size		__nv_reservedSMEM_offset_0_alias, 0, 64
	.other		__nv_reservedSMEM_offset_0_alias,@"STO_CUDA_RESERVED_SHARED STV_DEFAULT"
__nv_reservedSMEM_offset_0_alias:
	.zero		0
	.zero		64


//--------------------- .nv.constant0._Z17test_atomicAggIncPiS_ --------------------------
	.section	.nv.constant0._Z17test_atomicAggIncPiS_,"a",@progbits
	.sectionflags	@""
	.align	4
.nv.constant0._Z17test_atomicAggIncPiS_:
	.zero		912


//--------------------- SYMBOLS --------------------------

	.type		.nv.reservedSmem.offset0,@object
	.size		.nv.reservedSmem.offset0,0x4
